//
// Generated by NVIDIA NVVM Compiler
//
// Compiler Build ID: CL-36424714
// Cuda compilation tools, release 13.0, V13.0.88
// Based on NVVM 20.0.0
//

.version 9.0
.target sm_100
.address_size 64

	// .globl	_Z17find_minimum_testPiS_
.global .align 4 .b8 precalc_xorwow_matrix[102400];
.global .align 4 .b8 precalc_xorwow_offset_matrix[102400];
.global .align 4 .b8 mrg32k3aM1[2304];
.global .align 4 .b8 mrg32k3aM2[2304];
.global .align 4 .b8 mrg32k3aM1SubSeq[2016];
.global .align 4 .b8 mrg32k3aM2SubSeq[2016];
.global .align 4 .b8 mrg32k3aM1Seq[2304];
.global .align 4 .b8 mrg32k3aM2Seq[2304];
.const .align 8 .b8 __cr_lgamma_table[72];

.visible .entry _Z17find_minimum_testPiS_(
	.param .u64 .ptr .align 1 _Z17find_minimum_testPiS__param_0,
	.param .u64 .ptr .align 1 _Z17find_minimum_testPiS__param_1
)
{
	.reg .pred 	%p<18>;
	.reg .b32 	%r<41>;
	.reg .b64 	%rd<7>;

	ld.param.u64 	%rd3, [_Z17find_minimum_testPiS__param_0];
	ld.param.u64 	%rd4, [_Z17find_minimum_testPiS__param_1];
	cvta.to.global.u64 	%rd1, %rd4;
	cvta.to.global.u64 	%rd5, %rd3;
	mov.u32 	%r20, %ntid.x;
	mov.u32 	%r21, %ctaid.x;
	mov.u32 	%r22, %tid.x;
	mad.lo.s32 	%r23, %r20, %r21, %r22;
	mul.wide.s32 	%rd6, %r23, 4;
	add.s64 	%rd2, %rd5, %rd6;
	mov.b32 	%r40, 0;
$L__BB0_1:
	ld.global.u32 	%r2, [%rd2];
	ld.global.u32 	%r24, [%rd1];
	setp.ge.s32 	%p1, %r2, %r24;
	@%p1 bra 	$L__BB0_3;
	st.global.u32 	[%rd1], %r2;
$L__BB0_3:
	bar.sync 	0;
	ld.global.u32 	%r3, [%rd2];
	ld.global.u32 	%r25, [%rd1];
	setp.ge.s32 	%p2, %r3, %r25;
	@%p2 bra 	$L__BB0_5;
	st.global.u32 	[%rd1], %r3;
$L__BB0_5:
	bar.sync 	0;
	ld.global.u32 	%r4, [%rd2];
	ld.global.u32 	%r26, [%rd1];
	setp.ge.s32 	%p3, %r4, %r26;
	@%p3 bra 	$L__BB0_7;
	st.global.u32 	[%rd1], %r4;
$L__BB0_7:
	bar.sync 	0;
	ld.global.u32 	%r5, [%rd2];
	ld.global.u32 	%r27, [%rd1];
	setp.ge.s32 	%p4, %r5, %r27;
	@%p4 bra 	$L__BB0_9;
	st.global.u32 	[%rd1], %r5;
$L__BB0_9:
	bar.sync 	0;
	ld.global.u32 	%r6, [%rd2];
	ld.global.u32 	%r28, [%rd1];
	setp.ge.s32 	%p5, %r6, %r28;
	@%p5 bra 	$L__BB0_11;
	st.global.u32 	[%rd1], %r6;
$L__BB0_11:
	bar.sync 	0;
	ld.global.u32 	%r7, [%rd2];
	ld.global.u32 	%r29, [%rd1];
	setp.ge.s32 	%p6, %r7, %r29;
	@%p6 bra 	$L__BB0_13;
	st.global.u32 	[%rd1], %r7;
$L__BB0_13:
	bar.sync 	0;
	ld.global.u32 	%r8, [%rd2];
	ld.global.u32 	%r30, [%rd1];
	setp.ge.s32 	%p7, %r8, %r30;
	@%p7 bra 	$L__BB0_15;
	st.global.u32 	[%rd1], %r8;
$L__BB0_15:
	bar.sync 	0;
	ld.global.u32 	%r9, [%rd2];
	ld.global.u32 	%r31, [%rd1];
	setp.ge.s32 	%p8, %r9, %r31;
	@%p8 bra 	$L__BB0_17;
	st.global.u32 	[%rd1], %r9;
$L__BB0_17:
	bar.sync 	0;
	ld.global.u32 	%r10, [%rd2];
	ld.global.u32 	%r32, [%rd1];
	setp.ge.s32 	%p9, %r10, %r32;
	@%p9 bra 	$L__BB0_19;
	st.global.u32 	[%rd1], %r10;
$L__BB0_19:
	bar.sync 	0;
	ld.global.u32 	%r11, [%rd2];
	ld.global.u32 	%r33, [%rd1];
	setp.ge.s32 	%p10, %r11, %r33;
	@%p10 bra 	$L__BB0_21;
	st.global.u32 	[%rd1], %r11;
$L__BB0_21:
	bar.sync 	0;
	ld.global.u32 	%r12, [%rd2];
	ld.global.u32 	%r34, [%rd1];
	setp.ge.s32 	%p11, %r12, %r34;
	@%p11 bra 	$L__BB0_23;
	st.global.u32 	[%rd1], %r12;
$L__BB0_23:
	bar.sync 	0;
	ld.global.u32 	%r13, [%rd2];
	ld.global.u32 	%r35, [%rd1];
	setp.ge.s32 	%p12, %r13, %r35;
	@%p12 bra 	$L__BB0_25;
	st.global.u32 	[%rd1], %r13;
$L__BB0_25:
	bar.sync 	0;
	ld.global.u32 	%r14, [%rd2];
	ld.global.u32 	%r36, [%rd1];
	setp.ge.s32 	%p13, %r14, %r36;
	@%p13 bra 	$L__BB0_27;
	st.global.u32 	[%rd1], %r14;
$L__BB0_27:
	bar.sync 	0;
	ld.global.u32 	%r15, [%rd2];
	ld.global.u32 	%r37, [%rd1];
	setp.ge.s32 	%p14, %r15, %r37;
	@%p14 bra 	$L__BB0_29;
	st.global.u32 	[%rd1], %r15;
$L__BB0_29:
	bar.sync 	0;
	ld.global.u32 	%r16, [%rd2];
	ld.global.u32 	%r38, [%rd1];
	setp.ge.s32 	%p15, %r16, %r38;
	@%p15 bra 	$L__BB0_31;
	st.global.u32 	[%rd1], %r16;
$L__BB0_31:
	bar.sync 	0;
	ld.global.u32 	%r17, [%rd2];
	ld.global.u32 	%r39, [%rd1];
	setp.ge.s32 	%p16, %r17, %r39;
	@%p16 bra 	$L__BB0_33;
	st.global.u32 	[%rd1], %r17;
$L__BB0_33:
	bar.sync 	0;
	add.s32 	%r40, %r40, 16;
	setp.ne.s32 	%p17, %r40, 100000;
	@%p17 bra 	$L__BB0_1;
	ret;

}
	// .globl	_Z16find_minimum_fixPiS_
.visible .entry _Z16find_minimum_fixPiS_(
	.param .u64 .ptr .align 1 _Z16find_minimum_fixPiS__param_0,
	.param .u64 .ptr .align 1 _Z16find_minimum_fixPiS__param_1
)
{
	.reg .pred 	%p<2>;
	.reg .b32 	%r<8>;
	.reg .b64 	%rd<7>;

	ld.param.u64 	%rd2, [_Z16find_minimum_fixPiS__param_0];
	ld.param.u64 	%rd3, [_Z16find_minimum_fixPiS__param_1];
	cvta.to.global.u64 	%rd1, %rd3;
	cvta.to.global.u64 	%rd4, %rd2;
	mov.u32 	%r2, %ntid.x;
	mov.u32 	%r3, %ctaid.x;
	mov.u32 	%r4, %tid.x;
	mad.lo.s32 	%r5, %r2, %r3, %r4;
	mul.wide.s32 	%rd5, %r5, 4;
	add.s64 	%rd6, %rd4, %rd5;
	ld.global.u32 	%r1, [%rd6];
	ld.global.u32 	%r6, [%rd1];
	setp.ge.s32 	%p1, %r1, %r6;
	@%p1 bra 	$L__BB1_2;
	atom.global.exch.b32 	%r7, [%rd1], %r1;
$L__BB1_2:
	ret;

}
	// .globl	_Z16find_minimum_optPiS_
.visible .entry _Z16find_minimum_optPiS_(
	.param .u64 .ptr .align 1 _Z16find_minimum_optPiS__param_0,
	.param .u64 .ptr .align 1 _Z16find_minimum_optPiS__param_1
)
{
	.reg .pred 	%p<2>;
	.reg .b32 	%r<7>;
	.reg .b64 	%rd<7>;

	ld.param.u64 	%rd2, [_Z16find_minimum_optPiS__param_0];
	ld.param.u64 	%rd3, [_Z16find_minimum_optPiS__param_1];
	cvta.to.global.u64 	%rd1, %rd3;
	cvta.to.global.u64 	%rd4, %rd2;
	mov.u32 	%r2, %ntid.x;
	mov.u32 	%r3, %ctaid.x;
	mov.u32 	%r4, %tid.x;
	mad.lo.s32 	%r5, %r2, %r3, %r4;
	mul.wide.s32 	%rd5, %r5, 4;
	add.s64 	%rd6, %rd4, %rd5;
	ld.global.u32 	%r1, [%rd6];
	ld.global.u32 	%r6, [%rd1];
	setp.ge.s32 	%p1, %r1, %r6;
	@%p1 bra 	$L__BB2_2;
	st.global.u32 	[%rd1], %r1;
$L__BB2_2:
	ret;

}


// ===== COMPILED SASS (sm_100) =====

	.target	sm_100

	.elftype	@"ET_EXEC"


//--------------------- .note.nv.tkinfo           --------------------------
	.section	.note.nv.tkinfo,"",@"SHT_NOTE"
	.sectionflags	@"SHF_NOTE_NV_TKINFO"
	.tkinfo
        /*0018*/ 	.word	0x00000002
        /*0030*/ 	.string	""
        /*0030*/ 	.string	"ptxas"
        /*0030*/ 	.string	"Cuda compilation tools, release 13.0, V13.0.88"
        /*0030*/ 	.string	"Build cuda_13.0.r13.0/compiler.36424714_0"
        /*0030*/ 	.string	"-arch sm_100 -m 64 "



//--------------------- .note.nv.cuinfo           --------------------------
	.section	.note.nv.cuinfo,"",@"SHT_NOTE"
	.sectionflags	@"SHF_NOTE_NV_CUINFO"
        /*0018*/ 	.short	0x0002
        /*001a*/ 	.short	0x0064
        /*001c*/ 	.short	0x0082
	.zero		2


//--------------------- .nv.info                  --------------------------
	.section	.nv.info,"",@"SHT_CUDA_INFO"
	.align	4


	//----- nvinfo : EIATTR_REGCOUNT
	.align		4
        /*0000*/ 	.byte	0x04, 0x2f
        /*0002*/ 	.short	(.L_10 - .L_9)
	.align		4
.L_9:
        /*0004*/ 	.word	index@(_Z17find_minimum_testPiS_)
        /*0008*/ 	.word	0x00000010


	//----- nvinfo : EIATTR_FRAME_SIZE
	.align		4
.L_10:
        /*000c*/ 	.byte	0x04, 0x11
        /*000e*/ 	.short	(.L_12 - .L_11)
	.align		4
.L_11:
        /*0010*/ 	.word	index@(_Z17find_minimum_testPiS_)
        /*0014*/ 	.word	0x00000000


	//----- nvinfo : EIATTR_REGCOUNT
	.align		4
.L_12:
        /*0018*/ 	.byte	0x04, 0x2f
        /*001a*/ 	.short	(.L_14 - .L_13)
	.align		4
.L_13:
        /*001c*/ 	.word	index@(_Z16find_minimum_fixPiS_)
        /*0020*/ 	.word	0x0000000a


	//----- nvinfo : EIATTR_FRAME_SIZE
	.align		4
.L_14:
        /*0024*/ 	.byte	0x04, 0x11
        /*0026*/ 	.short	(.L_16 - .L_15)
	.align		4
.L_15:
        /*0028*/ 	.word	index@(_Z16find_minimum_fixPiS_)
        /*002c*/ 	.word	0x00000000


	//----- nvinfo : EIATTR_REGCOUNT
	.align		4
.L_16:
        /*0030*/ 	.byte	0x04, 0x2f
        /*0032*/ 	.short	(.L_18 - .L_17)
	.align		4
.L_17:
        /*0034*/ 	.word	index@(_Z16find_minimum_optPiS_)
        /*0038*/ 	.word	0x0000000a


	//----- nvinfo : EIATTR_FRAME_SIZE
	.align		4
.L_18:
        /*003c*/ 	.byte	0x04, 0x11
        /*003e*/ 	.short	(.L_20 - .L_19)
	.align		4
.L_19:
        /*0040*/ 	.word	index@(_Z16find_minimum_optPiS_)
        /*0044*/ 	.word	0x00000000


	//----- nvinfo : EIATTR_MIN_STACK_SIZE
	.align		4
.L_20:
        /*0048*/ 	.byte	0x04, 0x12
        /*004a*/ 	.short	(.L_22 - .L_21)
	.align		4
.L_21:
        /*004c*/ 	.word	index@(_Z16find_minimum_optPiS_)
        /*0050*/ 	.word	0x00000000


	//----- nvinfo : EIATTR_MIN_STACK_SIZE
	.align		4
.L_22:
        /*0054*/ 	.byte	0x04, 0x12
        /*0056*/ 	.short	(.L_24 - .L_23)
	.align		4
.L_23:
        /*0058*/ 	.word	index@(_Z16find_minimum_fixPiS_)
        /*005c*/ 	.word	0x00000000


	//----- nvinfo : EIATTR_MIN_STACK_SIZE
	.align		4
.L_24:
        /*0060*/ 	.byte	0x04, 0x12
        /*0062*/ 	.short	(.L_26 - .L_25)
	.align		4
.L_25:
        /*0064*/ 	.word	index@(_Z17find_minimum_testPiS_)
        /*0068*/ 	.word	0x00000000
.L_26:


//--------------------- .nv.compat                --------------------------
	.section	.nv.compat,"",@"SHT_CUDA_COMPAT_INFO"
	.align	4
        /*0000*/ 	.byte	0x02, 0x09, 0x00, 0x00, 0x02, 0x02, 0x01, 0x00, 0x02, 0x05, 0x05, 0x00, 0x03, 0x07, 0x01, 0x01
        /*0010*/ 	.byte	0x02, 0x03, 0x00, 0x00, 0x02, 0x06, 0x01, 0x00, 0x04, 0x0b, 0x08, 0x00, 0x09, 0x00, 0x00, 0x00
        /*0020*/ 	.byte	0x00, 0x00, 0x00, 0x00


//--------------------- .nv.info._Z16find_minimum_optPiS_ --------------------------
	.section	.nv.info._Z16find_minimum_optPiS_,"",@"SHT_CUDA_INFO"
	.sectionflags	@""
	.align	4


	//----- nvinfo : EIATTR_CUDA_API_VERSION
	.align		4
        /*0000*/ 	.byte	0x04, 0x37
        /*0002*/ 	.short	(.L_28 - .L_27)
.L_27:
        /*0004*/ 	.word	0x00000082


	//----- nvinfo : EIATTR_KPARAM_INFO
	.align		4
.L_28:
        /*0008*/ 	.byte	0x04, 0x17
        /*000a*/ 	.short	(.L_30 - .L_29)
.L_29:
        /*000c*/ 	.word	0x00000000
        /*0010*/ 	.short	0x0001
        /*0012*/ 	.short	0x0008
        /*0014*/ 	.byte	0x00, 0xf5, 0x21, 0x00


	//----- nvinfo : EIATTR_KPARAM_INFO
	.align		4
.L_30:
        /*0018*/ 	.byte	0x04, 0x17
        /*001a*/ 	.short	(.L_32 - .L_31)
.L_31:
        /*001c*/ 	.word	0x00000000
        /*0020*/ 	.short	0x0000
        /*0022*/ 	.short	0x0000
        /*0024*/ 	.byte	0x00, 0xf5, 0x21, 0x00


	//----- nvinfo : EIATTR_SPARSE_MMA_MASK
	.align		4
.L_32:
        /*0028*/ 	.byte	0x03, 0x50
        /*002a*/ 	.short	0x0000


	//----- nvinfo : EIATTR_MAXREG_COUNT
	.align		4
        /*002c*/ 	.byte	0x03, 0x1b
        /*002e*/ 	.short	0x00ff


	//----- nvinfo : EIATTR_MERCURY_ISA_VERSION
	.align		4
        /*0030*/ 	.byte	0x03, 0x5f
        /*0032*/ 	.short	0x0101


	//----- nvinfo : EIATTR_VRC_CTA_INIT_COUNT
	.align		4
        /*0034*/ 	.byte	0x02, 0x4a
	.zero		1
	.zero		1


	//----- nvinfo : EIATTR_EXIT_INSTR_OFFSETS
	.align		4
        /*0038*/ 	.byte	0x04, 0x1c
        /*003a*/ 	.short	(.L_34 - .L_33)


	//   ....[0]....
.L_33:
        /*003c*/ 	.word	0x000000c0


	//   ....[1]....
        /*0040*/ 	.word	0x000000e0


	//----- nvinfo : EIATTR_CBANK_PARAM_SIZE
	.align		4
.L_34:
        /*0044*/ 	.byte	0x03, 0x19
        /*0046*/ 	.short	0x0010


	//----- nvinfo : EIATTR_PARAM_CBANK
	.align		4
        /*0048*/ 	.byte	0x04, 0x0a
        /*004a*/ 	.short	(.L_36 - .L_35)
	.align		4
.L_35:
        /*004c*/ 	.word	index@(.nv.constant0._Z16find_minimum_optPiS_)
        /*0050*/ 	.short	0x0380
        /*0052*/ 	.short	0x0010


	//----- nvinfo : EIATTR_SW_WAR
	.align		4
.L_36:
        /*0054*/ 	.byte	0x04, 0x36
        /*0056*/ 	.short	(.L_38 - .L_37)
.L_37:
        /*0058*/ 	.word	0x00000008
.L_38:


//--------------------- .nv.info._Z16find_minimum_fixPiS_ --------------------------
	.section	.nv.info._Z16find_minimum_fixPiS_,"",@"SHT_CUDA_INFO"
	.sectionflags	@""
	.align	4


	//----- nvinfo : EIATTR_CUDA_API_VERSION
	.align		4
        /*0000*/ 	.byte	0x04, 0x37
        /*0002*/ 	.short	(.L_40 - .L_39)
.L_39:
        /*0004*/ 	.word	0x00000082


	//----- nvinfo : EIATTR_KPARAM_INFO
	.align		4
.L_40:
        /*0008*/ 	.byte	0x04, 0x17
        /*000a*/ 	.short	(.L_42 - .L_41)
.L_41:
        /*000c*/ 	.word	0x00000000
        /*0010*/ 	.short	0x0001
        /*0012*/ 	.short	0x0008
        /*0014*/ 	.byte	0x00, 0xf5, 0x21, 0x00


	//----- nvinfo : EIATTR_KPARAM_INFO
	.align		4
.L_42:
        /*0018*/ 	.byte	0x04, 0x17
        /*001a*/ 	.short	(.L_44 - .L_43)
.L_43:
        /*001c*/ 	.word	0x00000000
        /*0020*/ 	.short	0x0000
        /*0022*/ 	.short	0x0000
        /*0024*/ 	.byte	0x00, 0xf5, 0x21, 0x00


	//----- nvinfo : EIATTR_SPARSE_MMA_MASK
	.align		4
.L_44:
        /*0028*/ 	.byte	0x03, 0x50
        /*002a*/ 	.short	0x0000


	//----- nvinfo : EIATTR_MAXREG_COUNT
	.align		4
        /*002c*/ 	.byte	0x03, 0x1b
        /*002e*/ 	.short	0x00ff


	//----- nvinfo : EIATTR_MERCURY_ISA_VERSION
	.align		4
        /*0030*/ 	.byte	0x03, 0x5f
        /*0032*/ 	.short	0x0101


	//----- nvinfo : EIATTR_VRC_CTA_INIT_COUNT
	.align		4
        /*0034*/ 	.byte	0x02, 0x4a
	.zero		1
	.zero		1


	//----- nvinfo : EIATTR_EXIT_INSTR_OFFSETS
	.align		4
        /*0038*/ 	.byte	0x04, 0x1c
        /*003a*/ 	.short	(.L_46 - .L_45)


	//   ....[0]....
.L_45:
        /*003c*/ 	.word	0x000000c0


	//   ....[1]....
        /*0040*/ 	.word	0x000000e0


	//----- nvinfo : EIATTR_CBANK_PARAM_SIZE
	.align		4
.L_46:
        /*0044*/ 	.byte	0x03, 0x19
        /*0046*/ 	.short	0x0010


	//----- nvinfo : EIATTR_PARAM_CBANK
	.align		4
        /*0048*/ 	.byte	0x04, 0x0a
        /*004a*/ 	.short	(.L_48 - .L_47)
	.align		4
.L_47:
        /*004c*/ 	.word	index@(.nv.constant0._Z16find_minimum_fixPiS_)
        /*0050*/ 	.short	0x0380
        /*0052*/ 	.short	0x0010


	//----- nvinfo : EIATTR_SW_WAR
	.align		4
.L_48:
        /*0054*/ 	.byte	0x04, 0x36
        /*0056*/ 	.short	(.L_50 - .L_49)
.L_49:
        /*0058*/ 	.word	0x00000008
.L_50:


//--------------------- .nv.info._Z17find_minimum_testPiS_ --------------------------
	.section	.nv.info._Z17find_minimum_testPiS_,"",@"SHT_CUDA_INFO"
	.sectionflags	@""
	.align	4


	//----- nvinfo : EIATTR_CUDA_API_VERSION
	.align		4
        /*0000*/ 	.byte	0x04, 0x37
        /*0002*/ 	.short	(.L_52 - .L_51)
.L_51:
        /*0004*/ 	.word	0x00000082


	//----- nvinfo : EIATTR_KPARAM_INFO
	.align		4
.L_52:
        /*0008*/ 	.byte	0x04, 0x17
        /*000a*/ 	.short	(.L_54 - .L_53)
.L_53:
        /*000c*/ 	.word	0x00000000
        /*0010*/ 	.short	0x0001
        /*0012*/ 	.short	0x0008
        /*0014*/ 	.byte	0x00, 0xf5, 0x21, 0x00


	//----- nvinfo : EIATTR_KPARAM_INFO
	.align		4
.L_54:
        /*0018*/ 	.byte	0x04, 0x17
        /*001a*/ 	.short	(.L_56 - .L_55)
.L_55:
        /*001c*/ 	.word	0x00000000
        /*0020*/ 	.short	0x0000
        /*0022*/ 	.short	0x0000
        /*0024*/ 	.byte	0x00, 0xf5, 0x21, 0x00


	//----- nvinfo : EIATTR_SPARSE_MMA_MASK
	.align		4
.L_56:
        /*0028*/ 	.byte	0x03, 0x50
        /*002a*/ 	.short	0x0000


	//----- nvinfo : EIATTR_MAXREG_COUNT
	.align		4
        /*002c*/ 	.byte	0x03, 0x1b
        /*002e*/ 	.short	0x00ff


	//----- nvinfo : EIATTR_NUM_BARRIERS
	.align		4
        /*0030*/ 	.byte	0x02, 0x4c
        /*0032*/ 	.byte	0x01
	.zero		1


	//----- nvinfo : EIATTR_MERCURY_ISA_VERSION
	.align		4
        /*0034*/ 	.byte	0x03, 0x5f
        /*0036*/ 	.short	0x0101


	//----- nvinfo : EIATTR_VRC_CTA_INIT_COUNT
	.align		4
        /*0038*/ 	.byte	0x02, 0x4a
	.zero		1
	.zero		1


	//----- nvinfo : EIATTR_EXIT_INSTR_OFFSETS
	.align		4
        /*003c*/ 	.byte	0x04, 0x1c
        /*003e*/ 	.short	(.L_58 - .L_57)


	//   ....[0]....
.L_57:
        /*0040*/ 	.word	0x000005e0


	//----- nvinfo : EIATTR_CBANK_PARAM_SIZE
	.align		4
.L_58:
        /*0044*/ 	.byte	0x03, 0x19
        /*0046*/ 	.short	0x0010


	//----- nvinfo : EIATTR_PARAM_CBANK
	.align		4
        /*0048*/ 	.byte	0x04, 0x0a
        /*004a*/ 	.short	(.L_60 - .L_59)
	.align		4
.L_59:
        /*004c*/ 	.word	index@(.nv.constant0._Z17find_minimum_testPiS_)
        /*0050*/ 	.short	0x0380
        /*0052*/ 	.short	0x0010


	//----- nvinfo : EIATTR_SW_WAR
	.align		4
.L_60:
        /*0054*/ 	.byte	0x04, 0x36
        /*0056*/ 	.short	(.L_62 - .L_61)
.L_61:
        /*0058*/ 	.word	0x00000008
.L_62:


//--------------------- .nv.callgraph             --------------------------
	.section	.nv.callgraph,"",@"SHT_CUDA_CALLGRAPH"
	.align	4
	.sectionentsize	8
	.align		4
        /*0000*/ 	.word	0x00000000
	.align		4
        /*0004*/ 	.word	0xffffffff
	.align		4
        /*0008*/ 	.word	0x00000000
	.align		4
        /*000c*/ 	.word	0xfffffffe
	.align		4
        /*0010*/ 	.word	0x00000000
	.align		4
        /*0014*/ 	.word	0xfffffffd
	.align		4
        /*0018*/ 	.word	0x00000000
	.align		4
        /*001c*/ 	.word	0xfffffffc


//--------------------- .nv.constant4             --------------------------
	.section	.nv.constant4,"a",@progbits
	.align	8
	.align		8
.nv.constant4:
        /*0000*/ 	.dword	precalc_xorwow_matrix
	.align		8
        /*0008*/ 	.dword	precalc_xorwow_offset_matrix
	.align		8
        /*0010*/ 	.dword	mrg32k3aM1
	.align		8
        /*0018*/ 	.dword	mrg32k3aM2
	.align		8
        /*0020*/ 	.dword	mrg32k3aM1SubSeq
	.align		8
        /*0028*/ 	.dword	mrg32k3aM2SubSeq
	.align		8
        /*0030*/ 	.dword	mrg32k3aM1Seq
	.align		8
        /*0038*/ 	.dword	mrg32k3aM2Seq


//--------------------- .nv.constant3             --------------------------
	.section	.nv.constant3,"a",@progbits
	.align	8
.nv.constant3:
	.type		__cr_lgamma_table,@object
	.size		__cr_lgamma_table,(.L_8 - __cr_lgamma_table)
__cr_lgamma_table:
        /*0000*/ 	.byte	0x00, 0x00, 0x00, 0x00, 0x00, 0x00, 0x00, 0x00, 0x00, 0x00, 0x00, 0x00, 0x00, 0x00, 0x00, 0x00
        /*0010*/ 	.byte	0xef, 0x39, 0xfa, 0xfe, 0x42, 0x2e, 0xe6, 0x3f, 0x02, 0x20, 0x2a, 0xfa, 0x0b, 0xab, 0xfc, 0x3f
        /*0020*/ 	.byte	0xf9, 0x2c, 0x92, 0x7c, 0xa7, 0x6c, 0x09, 0x40, 0xc9, 0x79, 0x44, 0x3c, 0x64, 0x26, 0x13, 0x40
        /*0030*/ 	.byte	0xca, 0x01, 0xcf, 0x3a, 0x27, 0x51, 0x1a, 0x40, 0x30, 0xcc, 0x2d, 0xf3, 0xe1, 0x0c, 0x21, 0x40
        /*0040*/ 	.byte	0x0d, 0xb7, 0xfc, 0x82, 0x8e, 0x35, 0x25, 0x40
.L_8:


//--------------------- .text._Z16find_minimum_optPiS_ --------------------------
	.section	.text._Z16find_minimum_optPiS_,"ax",@progbits
	.align	128
        .global         _Z16find_minimum_optPiS_
        .type           _Z16find_minimum_optPiS_,@function
        .size           _Z16find_minimum_optPiS_,(.L_x_4 - _Z16find_minimum_optPiS_)
        .other          _Z16find_minimum_optPiS_,@"STO_CUDA_ENTRY STV_DEFAULT"
_Z16find_minimum_optPiS_:
.text._Z16find_minimum_optPiS_:
[----:B------:R-:W-:Y:S01]  /*0000*/  LDC R1, c[0x0][0x37c] ;  /* 0x0000df00ff017b82 */ /* 0x000fe20000000800 */
[----:B------:R-:W0:Y:S07]  /*0010*/  S2R R7, SR_CTAID.X ;  /* 0x0000000000077919 */ /* 0x000e2e0000002500 */
[----:B------:R-:W1:Y:S01]  /*0020*/  LDC.64 R2, c[0x0][0x380] ;  /* 0x0000e000ff027b82 */ /* 0x000e620000000a00 */
[----:B------:R-:W0:Y:S01]  /*0030*/  LDCU UR6, c[0x0][0x360] ;  /* 0x00006c00ff0677ac */ /* 0x000e220008000800 */
[----:B------:R-:W0:Y:S01]  /*0040*/  S2R R0, SR_TID.X ;  /* 0x0000000000007919 */ /* 0x000e220000002100 */
[----:B------:R-:W2:Y:S05]  /*0050*/  LDCU.64 UR4, c[0x0][0x358] ;  /* 0x00006b00ff0477ac */ /* 0x000eaa0008000a00 */
[----:B------:R-:W2:Y:S01]  /*0060*/  LDC.64 R4, c[0x0][0x388] ;  /* 0x0000e200ff047b82 */ /* 0x000ea20000000a00 */
[----:B0-----:R-:W-:-:S02]  /*0070*/  IMAD R7, R7, UR6, R0 ;  /* 0x0000000607077c24 */ /* 0x001fc4000f8e0200 */
[----:B--2---:R-:W2:Y:S02]  /*0080*/  LDG.E R0, desc[UR4][R4.64] ;  /* 0x0000000404007981 */ /* 0x004ea4000c1e1900 */
[----:B-1----:R-:W-:-:S06]  /*0090*/  IMAD.WIDE R2, R7, 0x4, R2 ;  /* 0x0000000407027825 */ /* 0x002fcc00078e0202 */
[----:B------:R-:W2:Y:S02]  /*00a0*/  LDG.E R3, desc[UR4][R2.64] ;  /* 0x0000000402037981 */ /* 0x000ea4000c1e1900 */
[----:B--2---:R-:W-:-:S13]  /*00b0*/  ISETP.GE.AND P0, PT, R3, R0, PT ;  /* 0x000000000300720c */ /* 0x004fda0003f06270 */
[----:B------:R-:W-:Y:S05]  /*00c0*/  @P0 EXIT ;  /* 0x000000000000094d */ /* 0x000fea0003800000 */
[----:B------:R-:W-:Y:S01]  /*00d0*/  STG.E desc[UR4][R4.64], R3 ;  /* 0x0000000304007986 */ /* 0x000fe2000c101904 */
[----:B------:R-:W-:Y:S05]  /*00e0*/  EXIT ;  /* 0x000000000000794d */ /* 0x000fea0003800000 */
.L_x_0:
[----:B------:R-:W-:-:S00]  /*00f0*/  BRA `(.L_x_0) ;  /* 0xfffffffc00fc7947 */ /* 0x000fc0000383ffff */
[----:B------:R-:W-:-:S00]  /*0100*/  NOP ;  /* 0x0000000000007918 */ /* 0x000fc00000000000 */
[----:B------:R-:W-:-:S00]  /*0110*/  NOP ;  /* 0x0000000000007918 */ /* 0x000fc00000000000 */
[----:B------:R-:W-:-:S00]  /*0120*/  NOP ;  /* 0x0000000000007918 */ /* 0x000fc00000000000 */
[----:B------:R-:W-:-:S00]  /*0130*/  NOP ;  /* 0x0000000000007918 */ /* 0x000fc00000000000 */
[----:B------:R-:W-:-:S00]  /*0140*/  NOP ;  /* 0x0000000000007918 */ /* 0x000fc00000000000 */
[----:B------:R-:W-:-:S00]  /*0150*/  NOP ;  /* 0x0000000000007918 */ /* 0x000fc00000000000 */
[----:B------:R-:W-:-:S00]  /*0160*/  NOP ;  /* 0x0000000000007918 */ /* 0x000fc00000000000 */
[----:B------:R-:W-:-:S00]  /*0170*/  NOP ;  /* 0x0000000000007918 */ /* 0x000fc00000000000 */
.L_x_4:


//--------------------- .text._Z16find_minimum_fixPiS_ --------------------------
	.section	.text._Z16find_minimum_fixPiS_,"ax",@progbits
	.align	128
        .global         _Z16find_minimum_fixPiS_
        .type           _Z16find_minimum_fixPiS_,@function
        .size           _Z16find_minimum_fixPiS_,(.L_x_5 - _Z16find_minimum_fixPiS_)
        .other          _Z16find_minimum_fixPiS_,@"STO_CUDA_ENTRY STV_DEFAULT"
_Z16find_minimum_fixPiS_:
.text._Z16find_minimum_fixPiS_:
        /* <DEDUP_REMOVED lines=13> */
[----:B------:R-:W-:Y:S01]  /*00d0*/  ATOMG.E.EXCH.STRONG.GPU PT, RZ, desc[UR4][R4.64], R3 ;  /* 0x8000000304ff79a8 */ /* 0x000fe2000c1ef104 */
[----:B------:R-:W-:Y:S05]  /*00e0*/  EXIT ;  /* 0x000000000000794d */ /* 0x000fea0003800000 */
.L_x_1:
        /* <DEDUP_REMOVED lines=9> */
.L_x_5:


//--------------------- .text._Z17find_minimum_testPiS_ --------------------------
	.section	.text._Z17find_minimum_testPiS_,"ax",@progbits
	.align	128
        .global         _Z17find_minimum_testPiS_
        .type           _Z17find_minimum_testPiS_,@function
        .size           _Z17find_minimum_testPiS_,(.L_x_6 - _Z17find_minimum_testPiS_)
        .other          _Z17find_minimum_testPiS_,@"STO_CUDA_ENTRY STV_DEFAULT"
_Z17find_minimum_testPiS_:
.text._Z17find_minimum_testPiS_:
[----:B------:R-:W-:Y:S01]  /*0000*/  LDC R1, c[0x0][0x37c] ;  /* 0x0000df00ff017b82 */ /* 0x000fe20000000800 */
[----:B------:R-:W0:Y:S07]  /*0010*/  S2R R7, SR_CTAID.X ;  /* 0x0000000000077919 */ /* 0x000e2e0000002500 */
[----:B------:R-:W1:Y:S01]  /*0020*/  LDC.64 R4, c[0x0][0x380] ;  /* 0x0000e000ff047b82 */ /* 0x000e620000000a00 */
[----:B------:R-:W0:Y:S01]  /*0030*/  LDCU UR4, c[0x0][0x360] ;  /* 0x00006c00ff0477ac */ /* 0x000e220008000800 */
[----:B------:R-:W0:Y:S01]  /*0040*/  S2R R0, SR_TID.X ;  /* 0x0000000000007919 */ /* 0x000e220000002100 */
[----:B------:R-:W2:Y:S05]  /*0050*/  LDCU.64 UR6, c[0x0][0x358] ;  /* 0x00006b00ff0677ac */ /* 0x000eaa0008000a00 */
[----:B------:R-:W3:Y:S01]  /*0060*/  LDC.64 R2, c[0x0][0x388] ;  /* 0x0000e200ff027b82 */ /* 0x000ee20000000a00 */
[----:B0-----:R-:W-:Y:S01]  /*0070*/  IMAD R7, R7, UR4, R0 ;  /* 0x0000000407077c24 */ /* 0x001fe2000f8e0200 */
[----:B------:R-:W-:-:S03]  /*0080*/  UMOV UR4, URZ ;  /* 0x000000ff00047c82 */ /* 0x000fc60008000000 */
[----:B-12---:R-:W-:-:S07]  /*0090*/  IMAD.WIDE R4, R7, 0x4, R4 ;  /* 0x0000000407047825 */ /* 0x006fce00078e0204 */
.L_x_2:
[----:B--2---:R-:W2:Y:S04]  /*00a0*/  LDG.E R9, desc[UR6][R4.64] ;  /* 0x0000000604097981 */ /* 0x004ea8000c1e1900 */
[----:B---3--:R-:W2:Y:S02]  /*00b0*/  LDG.E R0, desc[UR6][R2.64] ;  /* 0x0000000602007981 */ /* 0x008ea4000c1e1900 */
[----:B--2---:R-:W-:-:S13]  /*00c0*/  ISETP.GE.AND P0, PT, R9, R0, PT ;  /* 0x000000000900720c */ /* 0x004fda0003f06270 */
[----:B------:R-:W0:Y:S02]  /*00d0*/  @!P0 LDC.64 R6, c[0x0][0x388] ;  /* 0x0000e200ff068b82 */ /* 0x000e240000000a00 */
[----:B0-----:R0:W-:Y:S06]  /*00e0*/  @!P0 STG.E desc[UR6][R6.64], R9 ;  /* 0x0000000906008986 */ /* 0x0011ec000c101906 */
[----:B------:R-:W-:Y:S06]  /*00f0*/  BAR.SYNC.DEFER_BLOCKING 0x0 ;  /* 0x0000000000007b1d */ /* 0x000fec0000010000 */
[----:B------:R-:W2:Y:S04]  /*0100*/  LDG.E R11, desc[UR6][R4.64] ;  /* 0x00000006040b7981 */ /* 0x000ea8000c1e1900 */
[----:B------:R-:W2:Y:S02]  /*0110*/  LDG.E R0, desc[UR6][R2.64] ;  /* 0x0000000602007981 */ /* 0x000ea4000c1e1900 */
[----:B--2---:R-:W-:-:S13]  /*0120*/  ISETP.GE.AND P0, PT, R11, R0, PT ;  /* 0x000000000b00720c */ /* 0x004fda0003f06270 */
[----:B------:R1:W-:Y:S01]  /*0130*/  @!P0 STG.E desc[UR6][R2.64], R11 ;  /* 0x0000000b02008986 */ /* 0x0003e2000c101906 */
[----:B------:R-:W-:Y:S06]  /*0140*/  BAR.SYNC.DEFER_BLOCKING 0x0 ;  /* 0x0000000000007b1d */ /* 0x000fec0000010000 */
[----:B------:R-:W2:Y:S04]  /*0150*/  LDG.E R13, desc[UR6][R4.64] ;  /* 0x00000006040d7981 */ /* 0x000ea8000c1e1900 */
[----:B------:R-:W2:Y:S02]  /*0160*/  LDG.E R0, desc[UR6][R2.64] ;  /* 0x0000000602007981 */ /* 0x000ea4000c1e1900 */
[----:B--2---:R-:W-:-:S13]  /*0170*/  ISETP.GE.AND P0, PT, R13, R0, PT ;  /* 0x000000000d00720c */ /* 0x004fda0003f06270 */
[----:B------:R-:W-:Y:S01]  /*0180*/  @!P0 STG.E desc[UR6][R2.64], R13 ;  /* 0x0000000d02008986 */ /* 0x000fe2000c101906 */
[----:B------:R-:W-:Y:S06]  /*0190*/  BAR.SYNC.DEFER_BLOCKING 0x0 ;  /* 0x0000000000007b1d */ /* 0x000fec0000010000 */
[----:B0-----:R-:W2:Y:S04]  /*01a0*/  LDG.E R7, desc[UR6][R4.64] ;  /* 0x0000000604077981 */ /* 0x001ea8000c1e1900 */
[----:B------:R-:W2:Y:S02]  /*01b0*/  LDG.E R0, desc[UR6][R2.64] ;  /* 0x0000000602007981 */ /* 0x000ea4000c1e1900 */
[----:B--2---:R-:W-:-:S13]  /*01c0*/  ISETP.GE.AND P0, PT, R7, R0, PT ;  /* 0x000000000700720c */ /* 0x004fda0003f06270 */
[----:B------:R0:W-:Y:S01]  /*01d0*/  @!P0 STG.E desc[UR6][R2.64], R7 ;  /* 0x0000000702008986 */ /* 0x0001e2000c101906 */
[----:B------:R-:W-:Y:S06]  /*01e0*/  BAR.SYNC.DEFER_BLOCKING 0x0 ;  /* 0x0000000000007b1d */ /* 0x000fec0000010000 */
[----:B------:R-:W2:Y:S04]  /*01f0*/  LDG.E R9, desc[UR6][R4.64] ;  /* 0x0000000604097981 */ /* 0x000ea8000c1e1900 */
[----:B------:R-:W2:Y:S02]  /*0200*/  LDG.E R0, desc[UR6][R2.64] ;  /* 0x0000000602007981 */ /* 0x000ea4000c1e1900 */
[----:B--2---:R-:W-:-:S13]  /*0210*/  ISETP.GE.AND P0, PT, R9, R0, PT ;  /* 0x000000000900720c */ /* 0x004fda0003f06270 */
[----:B------:R2:W-:Y:S01]  /*0220*/  @!P0 STG.E desc[UR6][R2.64], R9 ;  /* 0x0000000902008986 */ /* 0x0005e2000c101906 */
[----:B------:R-:W-:Y:S06]  /*0230*/  BAR.SYNC.DEFER_BLOCKING 0x0 ;  /* 0x0000000000007b1d */ /* 0x000fec0000010000 */
[----:B-1----:R-:W3:Y:S04]  /*0240*/  LDG.E R11, desc[UR6][R4.64] ;  /* 0x00000006040b7981 */ /* 0x002ee8000c1e1900 */
[----:B------:R-:W3:Y:S02]  /*0250*/  LDG.E R0, desc[UR6][R2.64] ;  /* 0x0000000602007981 */ /* 0x000ee4000c1e1900 */
[----:B---3--:R-:W-:-:S13]  /*0260*/  ISETP.GE.AND P0, PT, R11, R0, PT ;  /* 0x000000000b00720c */ /* 0x008fda0003f06270 */
[----:B------:R1:W-:Y:S01]  /*0270*/  @!P0 STG.E desc[UR6][R2.64], R11 ;  /* 0x0000000b02008986 */ /* 0x0003e2000c101906 */
[----:B------:R-:W-:Y:S06]  /*0280*/  BAR.SYNC.DEFER_BLOCKING 0x0 ;  /* 0x0000000000007b1d */ /* 0x000fec0000010000 */
[----:B0-----:R-:W3:Y:S04]  /*0290*/  LDG.E R7, desc[UR6][R4.64] ;  /* 0x0000000604077981 */ /* 0x001ee8000c1e1900 */
[----:B------:R-:W3:Y:S02]  /*02a0*/  LDG.E R0, desc[UR6][R2.64] ;  /* 0x0000000602007981 */ /* 0x000ee4000c1e1900 */
[----:B---3--:R-:W-:-:S13]  /*02b0*/  ISETP.GE.AND P0, PT, R7, R0, PT ;  /* 0x000000000700720c */ /* 0x008fda0003f06270 */
[----:B------:R0:W-:Y:S01]  /*02c0*/  @!P0 STG.E desc[UR6][R2.64], R7 ;  /* 0x0000000702008986 */ /* 0x0001e2000c101906 */
[----:B------:R-:W-:Y:S06]  /*02d0*/  BAR.SYNC.DEFER_BLOCKING 0x0 ;  /* 0x0000000000007b1d */ /* 0x000fec0000010000 */
[----:B--2---:R-:W2:Y:S04]  /*02e0*/  LDG.E R9, desc[UR6][R4.64] ;  /* 0x0000000604097981 */ /* 0x004ea8000c1e1900 */
        /* <DEDUP_REMOVED lines=40> */
[----:B------:R-:W3:Y:S01]  /*0570*/  LDG.E R0, desc[UR6][R2.64] ;  /* 0x0000000602007981 */ /* 0x000ee2000c1e1900 */
[----:B------:R-:W-:-:S04]  /*0580*/  UIADD3 UR4, UPT, UPT, UR4, 0x10, URZ ;  /* 0x0000001004047890 */ /* 0x000fc8000fffe0ff */
[----:B------:R-:W-:Y:S01]  /*0590*/  UISETP.NE.AND UP0, UPT, UR4, 0x186a0, UPT ;  /* 0x000186a00400788c */ /* 0x000fe2000bf05270 */
[----:B---3--:R-:W-:-:S13]  /*05a0*/  ISETP.GE.AND P0, PT, R7, R0, PT ;  /* 0x000000000700720c */ /* 0x008fda0003f06270 */
[----:B------:R2:W-:Y:S01]  /*05b0*/  @!P0 STG.E desc[UR6][R2.64], R7 ;  /* 0x0000000702008986 */ /* 0x0005e2000c101906 */
[----:B------:R-:W-:Y:S06]  /*05c0*/  BAR.SYNC.DEFER_BLOCKING 0x0 ;  /* 0x0000000000007b1d */ /* 0x000fec0000010000 */
[----:B------:R-:W-:Y:S05]  /*05d0*/  BRA.U UP0, `(.L_x_2) ;  /* 0xfffffff900b07547 */ /* 0x000fea000b83ffff */
[----:B------:R-:W-:Y:S05]  /*05e0*/  EXIT ;  /* 0x000000000000794d */ /* 0x000fea0003800000 */
.L_x_3:
        /* <DEDUP_REMOVED lines=9> */
.L_x_6:


//--------------------- .nv.global.init           --------------------------
	.section	.nv.global.init,"aw",@progbits
	.align	4
.nv.global.init:
	.type		mrg32k3aM1SubSeq,@object
	.size		mrg32k3aM1SubSeq,(mrg32k3aM2SubSeq - mrg32k3aM1SubSeq)
mrg32k3aM1SubSeq:
        /*0000*/ 	.byte	0x0b, 0xcc, 0xee, 0x04, 0x73, 0x29, 0x8b, 0x6f, 0xf6, 0x53, 0x03, 0xf6, 0x23, 0xf6, 0xea, 0xda
        /* <DEDUP_REMOVED lines=125> */
	.type		mrg32k3aM2SubSeq,@object
	.size		mrg32k3aM2SubSeq,(mrg32k3aM1 - mrg32k3aM2SubSeq)
mrg32k3aM2SubSeq:
        /* <DEDUP_REMOVED lines=126> */
	.type		mrg32k3aM1,@object
	.size		mrg32k3aM1,(mrg32k3aM1Seq - mrg32k3aM1)
mrg32k3aM1:
        /* <DEDUP_REMOVED lines=144> */
	.type		mrg32k3aM1Seq,@object
	.size		mrg32k3aM1Seq,(mrg32k3aM2 - mrg32k3aM1Seq)
mrg32k3aM1Seq:
        /* <DEDUP_REMOVED lines=144> */
	.type		mrg32k3aM2,@object
	.size		mrg32k3aM2,(mrg32k3aM2Seq - mrg32k3aM2)
mrg32k3aM2:
        /* <DEDUP_REMOVED lines=144> */
	.type		mrg32k3aM2Seq,@object
	.size		mrg32k3aM2Seq,(precalc_xorwow_matrix - mrg32k3aM2Seq)
mrg32k3aM2Seq:
        /* <DEDUP_REMOVED lines=144> */
	.type		precalc_xorwow_matrix,@object
	.size		precalc_xorwow_matrix,(precalc_xorwow_offset_matrix - precalc_xorwow_matrix)
precalc_xorwow_matrix:
        /* <DEDUP_REMOVED lines=6400> */
	.type		precalc_xorwow_offset_matrix,@object
	.size		precalc_xorwow_offset_matrix,(.L_1 - precalc_xorwow_offset_matrix)
precalc_xorwow_offset_matrix:
        /* <DEDUP_REMOVED lines=6400> */
.L_1:


//--------------------- .nv.shared.reserved.0     --------------------------
	.section	.nv.shared.reserved.0,"aw",@nobits
	.weak		__nv_reservedSMEM_offset_0_alias
	.size		__nv_reservedSMEM_offset_0_alias, 0, 64
	.other		__nv_reservedSMEM_offset_0_alias,@"STO_CUDA_RESERVED_SHARED STV_DEFAULT"
__nv_reservedSMEM_offset_0_alias:
	.zero		0
	.zero		64


//--------------------- .nv.constant0._Z16find_minimum_optPiS_ --------------------------
	.section	.nv.constant0._Z16find_minimum_optPiS_,"a",@progbits
	.sectionflags	@""
	.align	4
.nv.constant0._Z16find_minimum_optPiS_:
	.zero		912


//--------------------- .nv.constant0._Z16find_minimum_fixPiS_ --------------------------
	.section	.nv.constant0._Z16find_minimum_fixPiS_,"a",@progbits
	.sectionflags	@""
	.align	4
.nv.constant0._Z16find_minimum_fixPiS_:
	.zero		912


//--------------------- .nv.constant0._Z17find_minimum_testPiS_ --------------------------
	.section	.nv.constant0._Z17find_minimum_testPiS_,"a",@progbits
	.sectionflags	@""
	.align	4
.nv.constant0._Z17find_minimum_testPiS_:
	.zero		912


//--------------------- SYMBOLS --------------------------

	.type		.nv.reservedSmem.offset0,@object
	.size		.nv.reservedSmem.offset0,0x4
